//
// Generated by NVIDIA NVVM Compiler
//
// Compiler Build ID: CL-36424714
// Cuda compilation tools, release 13.0, V13.0.88
// Based on NVVM 20.0.0
//

.version 9.0
.target sm_100
.address_size 64

	// .globl	_Z25batcherBitonicMergesort64PfPKf
.extern .shared .align 16 .b8 sdata[];

.visible .entry _Z25batcherBitonicMergesort64PfPKf(
	.param .u64 .ptr .align 1 _Z25batcherBitonicMergesort64PfPKf_param_0,
	.param .u64 .ptr .align 1 _Z25batcherBitonicMergesort64PfPKf_param_1
)
{
	.reg .b32 	%r<5>;
	.reg .b32 	%f<3>;
	.reg .b64 	%rd<8>;

	ld.param.u64 	%rd1, [_Z25batcherBitonicMergesort64PfPKf_param_0];
	ld.param.u64 	%rd2, [_Z25batcherBitonicMergesort64PfPKf_param_1];
	cvta.to.global.u64 	%rd3, %rd2;
	mov.u32 	%r1, %tid.x;
	mul.wide.u32 	%rd4, %r1, 4;
	add.s64 	%rd5, %rd3, %rd4;
	ld.global.f32 	%f1, [%rd5];
	shl.b32 	%r2, %r1, 2;
	mov.u32 	%r3, sdata;
	add.s32 	%r4, %r3, %r2;
	st.shared.f32 	[%r4], %f1;
	bar.sync 	0;
	cvta.to.global.u64 	%rd6, %rd1;
	ld.shared.f32 	%f2, [%r4];
	add.s64 	%rd7, %rd6, %rd4;
	st.global.f32 	[%rd7], %f2;
	ret;

}


// ===== COMPILED SASS (sm_100) =====

	.target	sm_100

	.elftype	@"ET_EXEC"


//--------------------- .note.nv.tkinfo           --------------------------
	.section	.note.nv.tkinfo,"",@"SHT_NOTE"
	.sectionflags	@"SHF_NOTE_NV_TKINFO"
	.tkinfo
        /*0018*/ 	.word	0x00000002
        /*0030*/ 	.string	""
        /*0030*/ 	.string	"ptxas"
        /*0030*/ 	.string	"Cuda compilation tools, release 13.0, V13.0.88"
        /*0030*/ 	.string	"Build cuda_13.0.r13.0/compiler.36424714_0"
        /*0030*/ 	.string	"-arch sm_100 -m 64 "



//--------------------- .note.nv.cuinfo           --------------------------
	.section	.note.nv.cuinfo,"",@"SHT_NOTE"
	.sectionflags	@"SHF_NOTE_NV_CUINFO"
        /*0018*/ 	.short	0x0002
        /*001a*/ 	.short	0x0064
        /*001c*/ 	.short	0x0082
	.zero		2


//--------------------- .nv.info                  --------------------------
	.section	.nv.info,"",@"SHT_CUDA_INFO"
	.align	4


	//----- nvinfo : EIATTR_REGCOUNT
	.align		4
        /*0000*/ 	.byte	0x04, 0x2f
        /*0002*/ 	.short	(.L_1 - .L_0)
	.align		4
.L_0:
        /*0004*/ 	.word	index@(_Z25batcherBitonicMergesort64PfPKf)
        /*0008*/ 	.word	0x0000000e


	//----- nvinfo : EIATTR_FRAME_SIZE
	.align		4
.L_1:
        /*000c*/ 	.byte	0x04, 0x11
        /*000e*/ 	.short	(.L_3 - .L_2)
	.align		4
.L_2:
        /*0010*/ 	.word	index@(_Z25batcherBitonicMergesort64PfPKf)
        /*0014*/ 	.word	0x00000000


	//----- nvinfo : EIATTR_MIN_STACK_SIZE
	.align		4
.L_3:
        /*0018*/ 	.byte	0x04, 0x12
        /*001a*/ 	.short	(.L_5 - .L_4)
	.align		4
.L_4:
        /*001c*/ 	.word	index@(_Z25batcherBitonicMergesort64PfPKf)
        /*0020*/ 	.word	0x00000000
.L_5:


//--------------------- .nv.compat                --------------------------
	.section	.nv.compat,"",@"SHT_CUDA_COMPAT_INFO"
	.align	4
        /*0000*/ 	.byte	0x02, 0x09, 0x00, 0x00, 0x02, 0x02, 0x01, 0x00, 0x02, 0x05, 0x05, 0x00, 0x03, 0x07, 0x01, 0x01
        /*0010*/ 	.byte	0x02, 0x03, 0x00, 0x00, 0x02, 0x06, 0x01, 0x00, 0x04, 0x0b, 0x08, 0x00, 0x09, 0x00, 0x00, 0x00
        /*0020*/ 	.byte	0x00, 0x00, 0x00, 0x00


//--------------------- .nv.info._Z25batcherBitonicMergesort64PfPKf --------------------------
	.section	.nv.info._Z25batcherBitonicMergesort64PfPKf,"",@"SHT_CUDA_INFO"
	.sectionflags	@""
	.align	4


	//----- nvinfo : EIATTR_CUDA_API_VERSION
	.align		4
        /*0000*/ 	.byte	0x04, 0x37
        /*0002*/ 	.short	(.L_7 - .L_6)
.L_6:
        /*0004*/ 	.word	0x00000082


	//----- nvinfo : EIATTR_KPARAM_INFO
	.align		4
.L_7:
        /*0008*/ 	.byte	0x04, 0x17
        /*000a*/ 	.short	(.L_9 - .L_8)
.L_8:
        /*000c*/ 	.word	0x00000000
        /*0010*/ 	.short	0x0001
        /*0012*/ 	.short	0x0008
        /*0014*/ 	.byte	0x00, 0xf5, 0x21, 0x00


	//----- nvinfo : EIATTR_KPARAM_INFO
	.align		4
.L_9:
        /*0018*/ 	.byte	0x04, 0x17
        /*001a*/ 	.short	(.L_11 - .L_10)
.L_10:
        /*001c*/ 	.word	0x00000000
        /*0020*/ 	.short	0x0000
        /*0022*/ 	.short	0x0000
        /*0024*/ 	.byte	0x00, 0xf5, 0x21, 0x00


	//----- nvinfo : EIATTR_SPARSE_MMA_MASK
	.align		4
.L_11:
        /*0028*/ 	.byte	0x03, 0x50
        /*002a*/ 	.short	0x0000


	//----- nvinfo : EIATTR_MAXREG_COUNT
	.align		4
        /*002c*/ 	.byte	0x03, 0x1b
        /*002e*/ 	.short	0x00ff


	//----- nvinfo : EIATTR_NUM_BARRIERS
	.align		4
        /*0030*/ 	.byte	0x02, 0x4c
        /*0032*/ 	.byte	0x01
	.zero		1


	//----- nvinfo : EIATTR_MERCURY_ISA_VERSION
	.align		4
        /*0034*/ 	.byte	0x03, 0x5f
        /*0036*/ 	.short	0x0101


	//----- nvinfo : EIATTR_VRC_CTA_INIT_COUNT
	.align		4
        /*0038*/ 	.byte	0x02, 0x4a
	.zero		1
	.zero		1


	//----- nvinfo : EIATTR_EXIT_INSTR_OFFSETS
	.align		4
        /*003c*/ 	.byte	0x04, 0x1c
        /*003e*/ 	.short	(.L_13 - .L_12)


	//   ....[0]....
.L_12:
        /*0040*/ 	.word	0x00000100


	//----- nvinfo : EIATTR_CBANK_PARAM_SIZE
	.align		4
.L_13:
        /*0044*/ 	.byte	0x03, 0x19
        /*0046*/ 	.short	0x0010


	//----- nvinfo : EIATTR_PARAM_CBANK
	.align		4
        /*0048*/ 	.byte	0x04, 0x0a
        /*004a*/ 	.short	(.L_15 - .L_14)
	.align		4
.L_14:
        /*004c*/ 	.word	index@(.nv.constant0._Z25batcherBitonicMergesort64PfPKf)
        /*0050*/ 	.short	0x0380
        /*0052*/ 	.short	0x0010


	//----- nvinfo : EIATTR_SW_WAR
	.align		4
.L_15:
        /*0054*/ 	.byte	0x04, 0x36
        /*0056*/ 	.short	(.L_17 - .L_16)
.L_16:
        /*0058*/ 	.word	0x00000008
.L_17:


//--------------------- .nv.callgraph             --------------------------
	.section	.nv.callgraph,"",@"SHT_CUDA_CALLGRAPH"
	.align	4
	.sectionentsize	8
	.align		4
        /*0000*/ 	.word	0x00000000
	.align		4
        /*0004*/ 	.word	0xffffffff
	.align		4
        /*0008*/ 	.word	0x00000000
	.align		4
        /*000c*/ 	.word	0xfffffffe
	.align		4
        /*0010*/ 	.word	0x00000000
	.align		4
        /*0014*/ 	.word	0xfffffffd
	.align		4
        /*0018*/ 	.word	0x00000000
	.align		4
        /*001c*/ 	.word	0xfffffffc


//--------------------- .text._Z25batcherBitonicMergesort64PfPKf --------------------------
	.section	.text._Z25batcherBitonicMergesort64PfPKf,"ax",@progbits
	.align	128
        .global         _Z25batcherBitonicMergesort64PfPKf
        .type           _Z25batcherBitonicMergesort64PfPKf,@function
        .size           _Z25batcherBitonicMergesort64PfPKf,(.L_x_1 - _Z25batcherBitonicMergesort64PfPKf)
        .other          _Z25batcherBitonicMergesort64PfPKf,@"STO_CUDA_ENTRY STV_DEFAULT"
_Z25batcherBitonicMergesort64PfPKf:
.text._Z25batcherBitonicMergesort64PfPKf:
[----:B------:R-:W-:Y:S01]  /*0000*/  LDC R1, c[0x0][0x37c] ;  /* 0x0000df00ff017b82 */ /* 0x000fe20000000800 */
[----:B------:R-:W0:Y:S07]  /*0010*/  S2R R11, SR_TID.X ;  /* 0x00000000000b7919 */ /* 0x000e2e0000002100 */
[----:B------:R-:W0:Y:S01]  /*0020*/  LDC.64 R2, c[0x0][0x388] ;  /* 0x0000e200ff027b82 */ /* 0x000e220000000a00 */
[----:B------:R-:W1:Y:S07]  /*0030*/  LDCU.64 UR6, c[0x0][0x358] ;  /* 0x00006b00ff0677ac */ /* 0x000e6e0008000a00 */
[----:B------:R-:W2:Y:S01]  /*0040*/  S2UR UR5, SR_CgaCtaId ;  /* 0x00000000000579c3 */ /* 0x000ea20000008800 */
[----:B------:R-:W-:-:S07]  /*0050*/  UMOV UR4, 0x400 ;  /* 0x0000040000047882 */ /* 0x000fce0000000000 */
[----:B------:R-:W3:Y:S01]  /*0060*/  LDC.64 R4, c[0x0][0x380] ;  /* 0x0000e000ff047b82 */ /* 0x000ee20000000a00 */
[----:B0-----:R-:W-:-:S06]  /*0070*/  IMAD.WIDE.U32 R2, R11, 0x4, R2 ;  /* 0x000000040b027825 */ /* 0x001fcc00078e0002 */
[----:B-1----:R-:W4:Y:S01]  /*0080*/  LDG.E R2, desc[UR6][R2.64] ;  /* 0x0000000602027981 */ /* 0x002f22000c1e1900 */
[----:B--2---:R-:W-:Y:S01]  /*0090*/  ULEA UR4, UR5, UR4, 0x18 ;  /* 0x0000000405047291 */ /* 0x004fe2000f8ec0ff */
[----:B---3--:R-:W-:-:S05]  /*00a0*/  IMAD.WIDE.U32 R4, R11, 0x4, R4 ;  /* 0x000000040b047825 */ /* 0x008fca00078e0004 */
[----:B------:R-:W-:-:S05]  /*00b0*/  LEA R7, R11, UR4, 0x2 ;  /* 0x000000040b077c11 */ /* 0x000fca000f8e10ff */
[----:B----4-:R-:W-:Y:S01]  /*00c0*/  STS [R7], R2 ;  /* 0x0000000207007388 */ /* 0x010fe20000000800 */
[----:B------:R-:W-:Y:S06]  /*00d0*/  BAR.SYNC.DEFER_BLOCKING 0x0 ;  /* 0x0000000000007b1d */ /* 0x000fec0000010000 */
[----:B------:R-:W0:Y:S04]  /*00e0*/  LDS R9, [R7] ;  /* 0x0000000007097984 */ /* 0x000e280000000800 */
[----:B0-----:R-:W-:Y:S01]  /*00f0*/  STG.E desc[UR6][R4.64], R9 ;  /* 0x0000000904007986 */ /* 0x001fe2000c101906 */
[----:B------:R-:W-:Y:S05]  /*0100*/  EXIT ;  /* 0x000000000000794d */ /* 0x000fea0003800000 */
.L_x_0:
[----:B------:R-:W-:-:S00]  /*0110*/  BRA `(.L_x_0) ;  /* 0xfffffffc00fc7947 */ /* 0x000fc0000383ffff */
[----:B------:R-:W-:-:S00]  /*0120*/  NOP ;  /* 0x0000000000007918 */ /* 0x000fc00000000000 */
        /* <DEDUP_REMOVED lines=13> */
.L_x_1:


//--------------------- .nv.shared._Z25batcherBitonicMergesort64PfPKf --------------------------
	.section	.nv.shared._Z25batcherBitonicMergesort64PfPKf,"aw",@nobits
	.sectionflags	@""
	.align	16
	.zero		1024


//--------------------- .nv.shared.reserved.0     --------------------------
	.section	.nv.shared.reserved.0,"aw",@nobits
	.weak		__nv_reservedSMEM_offset_0_alias
	.size		__nv_reservedSMEM_offset_0_alias, 0, 64
	.other		__nv_reservedSMEM_offset_0_alias,@"STO_CUDA_RESERVED_SHARED STV_DEFAULT"
__nv_reservedSMEM_offset_0_alias:
	.zero		0
	.zero		64


//--------------------- .nv.constant0._Z25batcherBitonicMergesort64PfPKf --------------------------
	.section	.nv.constant0._Z25batcherBitonicMergesort64PfPKf,"a",@progbits
	.sectionflags	@""
	.align	4
.nv.constant0._Z25batcherBitonicMergesort64PfPKf:
	.zero		912


//--------------------- SYMBOLS --------------------------

	.type		.nv.reservedSmem.offset0,@object
	.size		.nv.reservedSmem.offset0,0x4
	.type		.nv.reservedSmem.cap,@object
	.size		.nv.reservedSmem.cap,0x4
